	.headerflags	@"EF_CUDA_TEXMODE_UNIFIED EF_CUDA_64BIT_ADDRESS EF_CUDA_ACCELERATORS EF_CUDA_SM90 EF_CUDA_VIRTUAL_SM(EF_CUDA_SM90)"
	.elftype	@"ET_EXEC"


//--------------------- .nv.info                  --------------------------
	.section	.nv.info,"",@"SHT_CUDA_INFO"
	.align	4


	//----- nvinfo : EIATTR_REGCOUNT
	.align		4
        /*0000*/ 	.byte	0x04, 0x2f
        /*0002*/ 	.short	(.L_1 - .L_0)
	.align		4
.L_0:
        /*0004*/ 	.word	index@(triton_poi_fused_add_convolution_mul_12)
        /*0008*/ 	.word	0x00000021


	//----- nvinfo : EIATTR_MIN_STACK_SIZE
	.align		4
.L_1:
        /*000c*/ 	.byte	0x04, 0x12
        /*000e*/ 	.short	(.L_3 - .L_2)
	.align		4
.L_2:
        /*0010*/ 	.word	index@(triton_poi_fused_add_convolution_mul_12)
        /*0014*/ 	.word	0x00000000


	//----- nvinfo : EIATTR_FRAME_SIZE
	.align		4
.L_3:
        /*0018*/ 	.byte	0x04, 0x11
        /*001a*/ 	.short	(.L_5 - .L_4)
	.align		4
.L_4:
        /*001c*/ 	.word	index@(triton_poi_fused_add_convolution_mul_12)
        /*0020*/ 	.word	0x00000000


	//----- nvinfo : EIATTR_MIN_STACK_SIZE
	.align		4
.L_5:
        /*0024*/ 	.byte	0x04, 0x12
        /*0026*/ 	.short	(.L_7 - .L_6)
	.align		4
.L_6:
        /*0028*/ 	.word	index@(triton_poi_fused_add_convolution_mul_12)
        /*002c*/ 	.word	0x00000000
.L_7:


//--------------------- .nv.info.triton_poi_fused_add_convolution_mul_12 --------------------------
	.section	.nv.info.triton_poi_fused_add_convolution_mul_12,"",@"SHT_CUDA_INFO"
	.sectionflags	@""
	.align	4


	//----- nvinfo : EIATTR_CUDA_API_VERSION
	.align		4
        /*0000*/ 	.byte	0x04, 0x37
        /*0002*/ 	.short	(.L_9 - .L_8)
.L_8:
        /*0004*/ 	.word	0x0000007c


	//----- nvinfo : EIATTR_KPARAM_INFO
	.align		4
.L_9:
        /*0008*/ 	.byte	0x04, 0x17
        /*000a*/ 	.short	(.L_11 - .L_10)
.L_10:
        /*000c*/ 	.word	0x00000000
        /*0010*/ 	.short	0x0007
        /*0012*/ 	.short	0x0034
        /*0014*/ 	.byte	0x00, 0xf0, 0x11, 0x00


	//----- nvinfo : EIATTR_KPARAM_INFO
	.align		4
.L_11:
        /*0018*/ 	.byte	0x04, 0x17
        /*001a*/ 	.short	(.L_13 - .L_12)
.L_12:
        /*001c*/ 	.word	0x00000000
        /*0020*/ 	.short	0x0006
        /*0022*/ 	.short	0x0030
        /*0024*/ 	.byte	0x00, 0xf0, 0x11, 0x00


	//----- nvinfo : EIATTR_KPARAM_INFO
	.align		4
.L_13:
        /*0028*/ 	.byte	0x04, 0x17
        /*002a*/ 	.short	(.L_15 - .L_14)
.L_14:
        /*002c*/ 	.word	0x00000000
        /*0030*/ 	.short	0x0005
        /*0032*/ 	.short	0x0028
        /*0034*/ 	.byte	0x00, 0xf4, 0x21, 0x00


	//----- nvinfo : EIATTR_KPARAM_INFO
	.align		4
.L_15:
        /*0038*/ 	.byte	0x04, 0x17
        /*003a*/ 	.short	(.L_17 - .L_16)
.L_16:
        /*003c*/ 	.word	0x00000000
        /*0040*/ 	.short	0x0004
        /*0042*/ 	.short	0x0020
        /*0044*/ 	.byte	0x00, 0xf4, 0x21, 0x00


	//----- nvinfo : EIATTR_KPARAM_INFO
	.align		4
.L_17:
        /*0048*/ 	.byte	0x04, 0x17
        /*004a*/ 	.short	(.L_19 - .L_18)
.L_18:
        /*004c*/ 	.word	0x00000000
        /*0050*/ 	.short	0x0003
        /*0052*/ 	.short	0x0018
        /*0054*/ 	.byte	0x00, 0xf4, 0x21, 0x00


	//----- nvinfo : EIATTR_KPARAM_INFO
	.align		4
.L_19:
        /*0058*/ 	.byte	0x04, 0x17
        /*005a*/ 	.short	(.L_21 - .L_20)
.L_20:
        /*005c*/ 	.word	0x00000000
        /*0060*/ 	.short	0x0002
        /*0062*/ 	.short	0x0010
        /*0064*/ 	.byte	0x00, 0xf4, 0x21, 0x00


	//----- nvinfo : EIATTR_KPARAM_INFO
	.align		4
.L_21:
        /*0068*/ 	.byte	0x04, 0x17
        /*006a*/ 	.short	(.L_23 - .L_22)
.L_22:
        /*006c*/ 	.word	0x00000000
        /*0070*/ 	.short	0x0001
        /*0072*/ 	.short	0x0008
        /*0074*/ 	.byte	0x00, 0xf4, 0x21, 0x00


	//----- nvinfo : EIATTR_KPARAM_INFO
	.align		4
.L_23:
        /*0078*/ 	.byte	0x04, 0x17
        /*007a*/ 	.short	(.L_25 - .L_24)
.L_24:
        /*007c*/ 	.word	0x00000000
        /*0080*/ 	.short	0x0000
        /*0082*/ 	.short	0x0000
        /*0084*/ 	.byte	0x00, 0xf4, 0x21, 0x00


	//----- nvinfo : EIATTR_SPARSE_MMA_MASK
	.align		4
.L_25:
        /*0088*/ 	.byte	0x03, 0x50
        /*008a*/ 	.short	0x0000


	//----- nvinfo : EIATTR_MAXREG_COUNT
	.align		4
        /*008c*/ 	.byte	0x03, 0x1b
        /*008e*/ 	.short	0x00ff


	//----- nvinfo : EIATTR_EXIT_INSTR_OFFSETS
	.align		4
        /*0090*/ 	.byte	0x04, 0x1c
        /*0092*/ 	.short	(.L_27 - .L_26)


	//   ....[0]....
.L_26:
        /*0094*/ 	.word	0x00000a10


	//   ....[1]....
        /*0098*/ 	.word	0x00000a30


	//----- nvinfo : EIATTR_REQNTID
	.align		4
.L_27:
        /*009c*/ 	.byte	0x04, 0x10
        /*009e*/ 	.short	(.L_29 - .L_28)
.L_28:
        /*00a0*/ 	.word	0x00000080
        /*00a4*/ 	.word	0x00000001
        /*00a8*/ 	.word	0x00000001


	//----- nvinfo : EIATTR_CBANK_PARAM_SIZE
	.align		4
.L_29:
        /*00ac*/ 	.byte	0x03, 0x19
        /*00ae*/ 	.short	0x0038


	//----- nvinfo : EIATTR_PARAM_CBANK
	.align		4
        /*00b0*/ 	.byte	0x04, 0x0a
        /*00b2*/ 	.short	(.L_31 - .L_30)
	.align		4
.L_30:
        /*00b4*/ 	.word	index@(.nv.constant0.triton_poi_fused_add_convolution_mul_12)
        /*00b8*/ 	.short	0x0210
        /*00ba*/ 	.short	0x0038


	//----- nvinfo : EIATTR_SW_WAR
	.align		4
.L_31:
        /*00bc*/ 	.byte	0x04, 0x36
        /*00be*/ 	.short	(.L_33 - .L_32)
.L_32:
        /*00c0*/ 	.word	0x00000008
.L_33:


//--------------------- .nv.callgraph             --------------------------
	.section	.nv.callgraph,"",@"SHT_CUDA_CALLGRAPH"
	.align	4
	.sectionentsize	8
	.align		4
        /*0000*/ 	.word	0x00000000
	.align		4
        /*0004*/ 	.word	0xffffffff
	.align		4
        /*0008*/ 	.word	0x00000000
	.align		4
        /*000c*/ 	.word	0xfffffffe
	.align		4
        /*0010*/ 	.word	0x00000000
	.align		4
        /*0014*/ 	.word	0xfffffffd
	.align		4
        /*0018*/ 	.word	0x00000000
	.align		4
        /*001c*/ 	.word	0xfffffffc


//--------------------- .text.triton_poi_fused_add_convolution_mul_12 --------------------------
	.section	.text.triton_poi_fused_add_convolution_mul_12,"ax",@progbits
	.sectionflags	@"SHF_BARRIERS=1"
	.align	128
        .global         triton_poi_fused_add_convolution_mul_12
        .type           triton_poi_fused_add_convolution_mul_12,@function
        .size           triton_poi_fused_add_convolution_mul_12,(.L_x_1 - triton_poi_fused_add_convolution_mul_12)
        .other          triton_poi_fused_add_convolution_mul_12,@"STO_CUDA_ENTRY STV_DEFAULT"
triton_poi_fused_add_convolution_mul_12:
.text.triton_poi_fused_add_convolution_mul_12:
[----:B------:R-:W0:Y:S02]  /*0000*/  LDC R1, c[0x0][0x28] ;  /* 0x00000a00ff017b82 */ /* 0x000e240000000800 */
[----:B------:R-:W1:Y:S01]  /*0010*/  S2R R20, SR_TID.X ;  /* 0x0000000000147919 */ /* 0x000e620000002100 */
[----:B------:R-:W2:Y:S01]  /*0020*/  LDC.64 R12, c[0x0][0x210] ;  /* 0x00008400ff0c7b82 */ /* 0x000ea20000000a00 */
[----:B------:R-:W-:Y:S02]  /*0030*/  CS2R R8, SRZ ;  /* 0x0000000000087805 */ /* 0x000fe4000001ff00 */
[----:B------:R-:W-:Y:S01]  /*0040*/  CS2R R10, SRZ ;  /* 0x00000000000a7805 */ /* 0x000fe2000001ff00 */
[----:B------:R-:W3:Y:S01]  /*0050*/  S2R R0, SR_CTAID.Y ;  /* 0x0000000000007919 */ /* 0x000ee20000002600 */
[----:B------:R-:W-:Y:S01]  /*0060*/  ULDC.64 UR6, c[0x0][0x208] ;  /* 0x0000820000067ab9 */ /* 0x000fe20000000a00 */
[----:B------:R-:W4:Y:S01]  /*0070*/  S2R R2, SR_CTAID.X ;  /* 0x0000000000027919 */ /* 0x000f220000002500 */
[----:B------:R-:W-:Y:S02]  /*0080*/  CS2R R6, SRZ ;  /* 0x0000000000067805 */ /* 0x000fe4000001ff00 */
[----:B-1----:R-:W-:Y:S01]  /*0090*/  SHF.R.U32.HI R15, RZ, 0x3, R20 ;  /* 0x00000003ff0f7819 */ /* 0x002fe20000011614 */
[----:B------:R-:W-:-:S02]  /*00a0*/  IMAD.SHL.U32 R29, R20, 0x4, RZ ;  /* 0x00000004141d7824 */ /* 0x000fc400078e00ff */
[----:B---3--:R-:W-:Y:S01]  /*00b0*/  IMAD.SHL.U32 R0, R0, 0x20, RZ ;  /* 0x0000002000007824 */ /* 0x008fe200078e00ff */
[----:B------:R-:W-:Y:S01]  /*00c0*/  SGXT.U32 R15, R15, 0x4 ;  /* 0x000000040f0f781a */ /* 0x000fe20000000000 */
[----:B----4-:R-:W-:-:S03]  /*00d0*/  IMAD.SHL.U32 R2, R2, 0x20, RZ ;  /* 0x0000002002027824 */ /* 0x010fc600078e00ff */
[----:B------:R-:W-:Y:S02]  /*00e0*/  LOP3.LUT R24, R0, R15, RZ, 0xfc, !PT ;  /* 0x0000000f00187212 */ /* 0x000fe400078efcff */
[----:B------:R-:W-:Y:S02]  /*00f0*/  LOP3.LUT R3, R0, 0x10, R15, 0xfe, !PT ;  /* 0x0000001000037812 */ /* 0x000fe400078efe0f */
[----:B------:R-:W-:Y:S02]  /*0100*/  LOP3.LUT R4, R2, 0x1c, R29, 0xf8, !PT ;  /* 0x0000001c02047812 */ /* 0x000fe400078ef81d */
[C---:B------:R-:W-:Y:S02]  /*0110*/  ISETP.GE.AND P0, PT, R24.reuse, 0x100, PT ;  /* 0x000001001800780c */ /* 0x040fe40003f06270 */
[C---:B------:R-:W-:Y:S01]  /*0120*/  ISETP.GE.AND P1, PT, R3.reuse, 0x100, PT ;  /* 0x000001000300780c */ /* 0x040fe20003f26270 */
[--C-:B------:R-:W-:Y:S02]  /*0130*/  IMAD R24, R24, 0x1000, R4.reuse ;  /* 0x0000100018187824 */ /* 0x100fe400078e0204 */
[----:B------:R-:W-:-:S02]  /*0140*/  IMAD R3, R3, 0x1000, R4 ;  /* 0x0000100003037824 */ /* 0x000fc400078e0204 */
[----:B--2---:R-:W-:Y:S01]  /*0150*/  IMAD.WIDE R16, R24, 0x4, R12 ;  /* 0x0000000418107825 */ /* 0x004fe200078e020c */
[----:B------:R-:W-:-:S03]  /*0160*/  CS2R R4, SRZ ;  /* 0x0000000000047805 */ /* 0x000fc6000001ff00 */
[----:B------:R-:W-:Y:S02]  /*0170*/  IMAD.WIDE R12, R3, 0x4, R12 ;  /* 0x00000004030c7825 */ /* 0x000fe400078e020c */
[----:B------:R1:W2:Y:S04]  /*0180*/  @!P0 LDG.E.EL.128 R8, desc[UR6][R16.64] ;  /* 0x0000000610088981 */ /* 0x0002a8000c2e1d00 */
[----:B------:R3:W4:Y:S01]  /*0190*/  @!P1 LDG.E.EL.128 R4, desc[UR6][R12.64] ;  /* 0x000000060c049981 */ /* 0x000722000c2e1d00 */
[----:B------:R-:W5:Y:S01]  /*01a0*/  S2UR UR5, SR_CgaCtaId ;  /* 0x00000000000579c3 */ /* 0x000f620000008800 */
[----:B------:R-:W-:Y:S01]  /*01b0*/  IMAD.SHL.U32 R14, R20, 0x80, RZ ;  /* 0x00000080140e7824 */ /* 0x000fe200078e00ff */
[----:B------:R-:W-:Y:S01]  /*01c0*/  UMOV UR4, 0x400 ;  /* 0x0000040000047882 */ /* 0x000fe20000000000 */
[----:B------:R-:W-:-:S03]  /*01d0*/  LOP3.LUT R22, R0, 0x1c, R29, 0xf8, !PT ;  /* 0x0000001c00167812 */ /* 0x000fc600078ef81d */
[----:B-1----:R-:W-:Y:S02]  /*01e0*/  LOP3.LUT R16, R14, 0x380, RZ, 0xc0, !PT ;  /* 0x000003800e107812 */ /* 0x002fe400078ec0ff */
[----:B------:R-:W-:Y:S01]  /*01f0*/  LOP3.LUT R14, R2, R15, RZ, 0xfc, !PT ;  /* 0x0000000f020e7212 */ /* 0x000fe200078efcff */
[----:B---3--:R-:W1:Y:S01]  /*0200*/  LDC.64 R12, c[0x0][0x218] ;  /* 0x00008600ff0c7b82 */ /* 0x008e620000000a00 */
[C---:B------:R-:W-:Y:S02]  /*0210*/  LOP3.LUT R28, R16.reuse, 0x20, RZ, 0xfc, !PT ;  /* 0x00000020101c7812 */ /* 0x040fe400078efcff */
[C---:B------:R-:W-:Y:S02]  /*0220*/  LOP3.LUT R27, R16.reuse, 0x40, RZ, 0xfc, !PT ;  /* 0x00000040101b7812 */ /* 0x040fe400078efcff */
[----:B------:R-:W-:Y:S02]  /*0230*/  LOP3.LUT R25, R16, 0x60, RZ, 0xfc, !PT ;  /* 0x0000006010197812 */ /* 0x000fe400078efcff */
[----:B------:R-:W-:-:S02]  /*0240*/  SHF.R.U32.HI R28, RZ, 0x5, R28 ;  /* 0x00000005ff1c7819 */ /* 0x000fc4000001161c */
[----:B------:R-:W-:Y:S02]  /*0250*/  SHF.R.U32.HI R27, RZ, 0x5, R27 ;  /* 0x00000005ff1b7819 */ /* 0x000fe4000001161b */
[----:B------:R-:W-:Y:S02]  /*0260*/  LOP3.LUT R26, R16, R15, RZ, 0xfc, !PT ;  /* 0x0000000f101a7212 */ /* 0x000fe400078efcff */
[----:B------:R-:W-:Y:S01]  /*0270*/  LOP3.LUT R2, R2, 0x10, R15, 0xfe, !PT ;  /* 0x0000001002027812 */ /* 0x000fe200078efe0f */
[----:B-----5:R-:W-:Y:S01]  /*0280*/  UPRMT UR4, UR5, 0x654, UR4 ;  /* 0x0000065405047896 */ /* 0x020fe20008000004 */
[----:B------:R-:W-:Y:S02]  /*0290*/  SHF.R.U32.HI R25, RZ, 0x5, R25 ;  /* 0x00000005ff197819 */ /* 0x000fe40000011619 */
[----:B------:R-:W-:-:S03]  /*02a0*/  ISETP.GE.AND P2, PT, R22, 0x100, PT ;  /* 0x000001001600780c */ /* 0x000fc60003f46270 */
[----:B------:R-:W-:Y:S02]  /*02b0*/  LEA.HI R21, R16, UR4, RZ, 0x1f ;  /* 0x0000000410157c11 */ /* 0x000fe4000f8ff8ff */
[----:B------:R-:W-:Y:S02]  /*02c0*/  LEA R15, R28, UR4, 0x4 ;  /* 0x000000041c0f7c11 */ /* 0x000fe4000f8e20ff */
[----:B------:R-:W-:Y:S01]  /*02d0*/  LEA R17, R27, UR4, 0x4 ;  /* 0x000000041b117c11 */ /* 0x000fe2000f8e20ff */
[C---:B------:R-:W-:Y:S01]  /*02e0*/  IMAD R21, R26.reuse, 0x4, R21 ;  /* 0x000000041a157824 */ /* 0x040fe200078e0215 */
[----:B------:R-:W-:Y:S01]  /*02f0*/  LEA R19, R25, UR4, 0x4 ;  /* 0x0000000419137c11 */ /* 0x000fe2000f8e20ff */
[C---:B------:R-:W-:Y:S02]  /*0300*/  IMAD R30, R26.reuse, 0x4, R15 ;  /* 0x000000041a1e7824 */ /* 0x040fe400078e020f */
[C---:B------:R-:W-:Y:S01]  /*0310*/  IMAD R15, R26.reuse, 0x4, R17 ;  /* 0x000000041a0f7824 */ /* 0x040fe200078e0211 */
[----:B------:R-:W-:Y:S01]  /*0320*/  SHF.R.S32.HI R17, RZ, 0x1f, R22 ;  /* 0x0000001fff117819 */ /* 0x000fe20000011416 */
[----:B------:R-:W-:Y:S01]  /*0330*/  IMAD R0, R26, 0x4, R19 ;  /* 0x000000041a007824 */ /* 0x000fe200078e0213 */
[----:B--2---:R2:W-:Y:S04]  /*0340*/  STS [R21], R8 ;  /* 0x0000000815007388 */ /* 0x0045e80000000800 */
[----:B------:R3:W-:Y:S04]  /*0350*/  STS [R30+0x80], R9 ;  /* 0x000080091e007388 */ /* 0x0007e80000000800 */
[----:B------:R-:W-:Y:S01]  /*0360*/  STS [R15+0x100], R10 ;  /* 0x0001000a0f007388 */ /* 0x000fe20000000800 */
[----:B--2---:R-:W-:-:S03]  /*0370*/  LEA.HI R8, R17, R22, RZ, 0x6 ;  /* 0x0000001611087211 */ /* 0x004fc600078f30ff */
[----:B------:R2:W-:Y:S01]  /*0380*/  STS [R0+0x180], R11 ;  /* 0x0001800b00007388 */ /* 0x0005e20000000800 */
[----:B------:R-:W5:Y:S01]  /*0390*/  LDC.64 R16, c[0x0][0x220] ;  /* 0x00008800ff107b82 */ /* 0x000f620000000a00 */
[C---:B------:R-:W-:Y:S01]  /*03a0*/  LOP3.LUT R19, R8.reuse, 0xffffffc0, RZ, 0xc0, !PT ;  /* 0xffffffc008137812 */ /* 0x040fe200078ec0ff */
[----:B------:R-:W-:Y:S01]  /*03b0*/  IMAD.SHL.U32 R18, R8, 0x1000, RZ ;  /* 0x0000100008127824 */ /* 0x000fe200078e00ff */
[----:B----4-:R-:W-:Y:S01]  /*03c0*/  STS [R21+0x40], R4 ;  /* 0x0000400415007388 */ /* 0x010fe20000000800 */
[----:B---3--:R-:W-:Y:S02]  /*03d0*/  CS2R R8, SRZ ;  /* 0x0000000000087805 */ /* 0x008fe4000001ff00 */
[----:B------:R-:W-:Y:S01]  /*03e0*/  IMAD.IADD R22, R22, 0x1, -R19 ;  /* 0x0000000116167824 */ /* 0x000fe200078e0a13 */
[----:B------:R3:W-:Y:S01]  /*03f0*/  STS [R30+0xc0], R5 ;  /* 0x0000c0051e007388 */ /* 0x0007e20000000800 */
[----:B------:R-:W-:Y:S02]  /*0400*/  LOP3.LUT R23, R18, 0xfffc0000, RZ, 0xc0, !PT ;  /* 0xfffc000012177812 */ /* 0x000fe400078ec0ff */
[----:B--2---:R-:W-:Y:S01]  /*0410*/  CS2R R10, SRZ ;  /* 0x00000000000a7805 */ /* 0x004fe2000001ff00 */
[C---:B-1----:R-:W-:Y:S01]  /*0420*/  IMAD.WIDE R18, R22.reuse, 0x4, R12 ;  /* 0x0000000416127825 */ /* 0x042fe200078e020c */
[----:B------:R-:W-:Y:S03]  /*0430*/  STS [R15+0x140], R6 ;  /* 0x000140060f007388 */ /* 0x000fe60000000800 */
[----:B------:R-:W-:Y:S01]  /*0440*/  IMAD.IADD R23, R22, 0x1, R23 ;  /* 0x0000000116177824 */ /* 0x000fe200078e0217 */
[----:B------:R1:W-:Y:S01]  /*0450*/  STS [R0+0x1c0], R7 ;  /* 0x0001c00700007388 */ /* 0x0003e20000000800 */
[----:B------:R-:W-:Y:S01]  /*0460*/  BAR.SYNC.DEFER_BLOCKING 0x0 ;  /* 0x0000000000007b1d */ /* 0x000fe20000010000 */
[----:B---3--:R-:W-:Y:S01]  /*0470*/  CS2R R4, SRZ ;  /* 0x0000000000047805 */ /* 0x008fe2000001ff00 */
[----:B-1----:R-:W-:Y:S01]  /*0480*/  IMAD R0, R14, 0x40, R23 ;  /* 0x000000400e007824 */ /* 0x002fe200078e0217 */
[----:B------:R-:W-:-:S03]  /*0490*/  CS2R R6, SRZ ;  /* 0x0000000000067805 */ /* 0x000fc6000001ff00 */
[----:B-----5:R-:W-:Y:S01]  /*04a0*/  IMAD.WIDE R12, R0, 0x4, R16 ;  /* 0x00000004000c7825 */ /* 0x020fe200078e0210 */
[----:B------:R-:W-:-:S03]  /*04b0*/  CS2R R14, SRZ ;  /* 0x00000000000e7805 */ /* 0x000fc6000001ff00 */
[----:B------:R-:W-:-:S04]  /*04c0*/  IMAD R2, R2, 0x40, R23 ;  /* 0x0000004002027824 */ /* 0x000fc800078e0217 */
[----:B------:R-:W-:Y:S01]  /*04d0*/  IMAD.WIDE R16, R2, 0x4, R16 ;  /* 0x0000000402107825 */ /* 0x000fe200078e0210 */
[----:B------:R1:W2:Y:S04]  /*04e0*/  @!P2 LDG.E.EL.128 R4, desc[UR6][R12.64] ;  /* 0x000000060c04a981 */ /* 0x0002a8000c2e1d00 */
[----:B------:R-:W2:Y:S01]  /*04f0*/  @!P2 LDG.E.EL.128 R8, desc[UR6][R18.64] ;  /* 0x000000061208a981 */ /* 0x000ea2000c2e1d00 */
[----:B-1----:R-:W-:-:S06]  /*0500*/  CS2R R12, SRZ ;  /* 0x00000000000c7805 */ /* 0x002fcc000001ff00 */
[----:B------:R1:W3:Y:S02]  /*0510*/  @!P2 LDG.E.EL.128 R12, desc[UR6][R16.64] ;  /* 0x00000006100ca981 */ /* 0x0002e4000c2e1d00 */
[----:B-1----:R-:W1:Y:S01]  /*0520*/  LDC.64 R16, c[0x0][0x228] ;  /* 0x00008a00ff107b82 */ /* 0x002e620000000a00 */
[----:B------:R-:W-:Y:S01]  /*0530*/  CS2R R18, SRZ ;  /* 0x0000000000127805 */ /* 0x000fe2000001ff00 */
[----:B-1----:R-:W-:Y:S01]  /*0540*/  IMAD.WIDE R22, R22, 0x4, R16 ;  /* 0x0000000416167825 */ /* 0x002fe200078e0210 */
[----:B------:R-:W-:-:S06]  /*0550*/  CS2R R16, SRZ ;  /* 0x0000000000107805 */ /* 0x000fcc000001ff00 */
[----:B------:R-:W2:Y:S01]  /*0560*/  @!P2 LDG.E.EL.128 R16, desc[UR6][R22.64] ;  /* 0x000000061610a981 */ /* 0x000ea2000c2e1d00 */
[----:B------:R-:W-:Y:S02]  /*0570*/  LOP3.LUT R21, R20, 0x7f, RZ, 0xc0, !PT ;  /* 0x0000007f14157812 */ /* 0x000fe400078ec0ff */
[----:B------:R-:W-:Y:S01]  /*0580*/  LEA R27, R27, UR4, 0x2 ;  /* 0x000000041b1b7c11 */ /* 0x000fe2000f8e10ff */
[-CC-:B--2---:R-:W-:Y:S01]  /*0590*/  FFMA R30, R4, R8.reuse, R16.reuse ;  /* 0x00000008041e7223 */ /* 0x184fe20000000010 */
[----:B---3--:R-:W-:Y:S01]  /*05a0*/  FFMA R12, R12, R8, R16 ;  /* 0x000000080c0c7223 */ /* 0x008fe20000000010 */
[----:B------:R-:W-:Y:S02]  /*05b0*/  SHF.R.U32.HI R8, RZ, 0x5, R29 ;  /* 0x00000005ff087819 */ /* 0x000fe4000001161d */
[----:B------:R-:W-:Y:S02]  /*05c0*/  LOP3.LUT R29, R29, 0x1fc, RZ, 0xc0, !PT ;  /* 0x000001fc1d1d7812 */ /* 0x000fe400078ec0ff */
[----:B------:R-:W-:-:S02]  /*05d0*/  SGXT.U32 R8, R8, 0x4 ;  /* 0x000000040808781a */ /* 0x000fc40000000000 */
[----:B------:R-:W-:-:S03]  /*05e0*/  LOP3.LUT R4, R29, 0x200, RZ, 0xfc, !PT ;  /* 0x000002001d047812 */ /* 0x000fc600078efcff */
[----:B------:R-:W-:Y:S01]  /*05f0*/  IMAD.IADD R21, R8, 0x1, R21 ;  /* 0x0000000108157824 */ /* 0x000fe200078e0215 */
[----:B------:R-:W-:Y:S01]  /*0600*/  SHF.R.U32.HI R4, RZ, 0x5, R4 ;  /* 0x00000005ff047819 */ /* 0x000fe20000011604 */
[-CC-:B------:R-:W-:Y:S01]  /*0610*/  FFMA R16, R5, R9.reuse, R17.reuse ;  /* 0x0000000905107223 */ /* 0x180fe20000000011 */
[----:B------:R-:W-:Y:S02]  /*0620*/  FFMA R13, R13, R9, R17 ;  /* 0x000000090d0d7223 */ /* 0x000fe40000000011 */
[----:B------:R-:W-:Y:S01]  /*0630*/  LEA R4, R4, UR4, 0x4 ;  /* 0x0000000404047c11 */ /* 0x000fe2000f8e20ff */
[----:B------:R-:W1:Y:S01]  /*0640*/  S2R R17, SR_TID.X ;  /* 0x0000000000117919 */ /* 0x000e620000002100 */
[----:B------:R-:W-:-:S03]  /*0650*/  LEA R21, R21, UR4, 0x4 ;  /* 0x0000000415157c11 */ /* 0x000fc6000f8e20ff */
[----:B------:R-:W-:Y:S02]  /*0660*/  IMAD R4, R29, 0x4, R4 ;  /* 0x000000041d047824 */ /* 0x000fe400078e0204 */
[-CC-:B------:R-:W-:Y:S01]  /*0670*/  FFMA R9, R6, R10.reuse, R18.reuse ;  /* 0x0000000a06097223 */ /* 0x180fe20000000012 */
[----:B------:R-:W2:Y:S01]  /*0680*/  LDS.128 R20, [R21] ;  /* 0x0000000015147984 */ /* 0x000ea20000000c00 */
[----:B------:R-:W-:Y:S01]  /*0690*/  FFMA R14, R14, R10, R18 ;  /* 0x0000000a0e0e7223 */ /* 0x000fe20000000012 */
[-CC-:B------:R-:W-:Y:S02]  /*06a0*/  FFMA R10, R7, R11.reuse, R19.reuse ;  /* 0x0000000b070a7223 */ /* 0x180fe40000000013 */
[----:B------:R-:W3:Y:S01]  /*06b0*/  LDS.128 R4, [R4+0x800] ;  /* 0x0008000004047984 */ /* 0x000ee20000000c00 */
[----:B------:R-:W-:Y:S01]  /*06c0*/  FFMA R11, R15, R11, R19 ;  /* 0x0000000b0f0b7223 */ /* 0x000fe20000000013 */
[----:B------:R-:W-:Y:S02]  /*06d0*/  LEA R19, R28, UR4, 0x2 ;  /* 0x000000041c137c11 */ /* 0x000fe4000f8e10ff */
[----:B------:R-:W-:Y:S01]  /*06e0*/  LEA R29, R25, UR4, 0x2 ;  /* 0x00000004191d7c11 */ /* 0x000fe2000f8e10ff */
[----:B-1----:R-:W-:-:S02]  /*06f0*/  IMAD.SHL.U32 R18, R17, 0x80, RZ ;  /* 0x0000008011127824 */ /* 0x002fc400078e00ff */
[----:B------:R-:W-:-:S03]  /*0700*/  IMAD.SHL.U32 R15, R17, 0x4, RZ ;  /* 0x00000004110f7824 */ /* 0x000fc600078e00ff */
[----:B------:R-:W-:-:S04]  /*0710*/  LOP3.LUT R17, R18, 0x380, RZ, 0xc0, !PT ;  /* 0x0000038012117812 */ /* 0x000fc800078ec0ff */
[----:B------:R-:W-:Y:S01]  /*0720*/  LEA.HI R17, R17, UR4, RZ, 0x1d ;  /* 0x0000000411117c11 */ /* 0x000fe2000f8fe8ff */
[C---:B------:R-:W-:Y:S02]  /*0730*/  IMAD R19, R26.reuse, 0x4, R19 ;  /* 0x000000041a137824 */ /* 0x040fe400078e0213 */
[C---:B------:R-:W-:Y:S02]  /*0740*/  IMAD R18, R26.reuse, 0x4, R27 ;  /* 0x000000041a127824 */ /* 0x040fe400078e021b */
[----:B------:R-:W-:Y:S02]  /*0750*/  IMAD R25, R26, 0x4, R17 ;  /* 0x000000041a197824 */ /* 0x000fe400078e0211 */
[----:B--2---:R-:W-:Y:S01]  /*0760*/  FADD R20, R20, R30 ;  /* 0x0000001e14147221 */ /* 0x004fe20000000000 */
[----:B------:R-:W-:Y:S01]  /*0770*/  BAR.SYNC.DEFER_BLOCKING 0x0 ;  /* 0x0000000000007b1d */ /* 0x000fe20000010000 */
[----:B------:R-:W-:Y:S01]  /*0780*/  FADD R21, R21, R16 ;  /* 0x0000001015157221 */ /* 0x000fe20000000000 */
[----:B------:R-:W-:Y:S01]  /*0790*/  FADD R22, R22, R9 ;  /* 0x0000000916167221 */ /* 0x000fe20000000000 */
[----:B------:R-:W-:-:S02]  /*07a0*/  IMAD R26, R26, 0x4, R29 ;  /* 0x000000041a1a7824 */ /* 0x000fc400078e021d */
[----:B------:R-:W-:Y:S01]  /*07b0*/  FADD R23, R23, R10 ;  /* 0x0000000a17177221 */ /* 0x000fe20000000000 */
[----:B---3--:R-:W-:Y:S01]  /*07c0*/  FADD R4, R4, R12 ;  /* 0x0000000c04047221 */ /* 0x008fe20000000000 */
[----:B------:R-:W-:Y:S01]  /*07d0*/  FADD R5, R5, R13 ;  /* 0x0000000d05057221 */ /* 0x000fe20000000000 */
[----:B------:R-:W-:Y:S01]  /*07e0*/  FADD R6, R6, R14 ;  /* 0x0000000e06067221 */ /* 0x000fe20000000000 */
[----:B------:R-:W-:Y:S01]  /*07f0*/  FADD R7, R7, R11 ;  /* 0x0000000b07077221 */ /* 0x000fe20000000000 */
[----:B------:R-:W-:Y:S01]  /*0800*/  LOP3.LUT R15, R15, 0x1fc, RZ, 0xc0, !PT ;  /* 0x000001fc0f0f7812 */ /* 0x000fe200078ec0ff */
[----:B------:R-:W-:Y:S04]  /*0810*/  STS [R25], R20 ;  /* 0x0000001419007388 */ /* 0x000fe80000000800 */
[----:B------:R-:W-:Y:S04]  /*0820*/  STS [R19+0x80], R21 ;  /* 0x0000801513007388 */ /* 0x000fe80000000800 */
[----:B------:R-:W-:Y:S04]  /*0830*/  STS [R18+0x100], R22 ;  /* 0x0001001612007388 */ /* 0x000fe80000000800 */
[----:B------:R-:W-:Y:S04]  /*0840*/  STS [R26+0x180], R23 ;  /* 0x000180171a007388 */ /* 0x000fe80000000800 */
[----:B------:R-:W-:Y:S04]  /*0850*/  STS [R25+0x40], R4 ;  /* 0x0000400419007388 */ /* 0x000fe80000000800 */
[----:B------:R-:W-:Y:S04]  /*0860*/  STS [R19+0xc0], R5 ;  /* 0x0000c00513007388 */ /* 0x000fe80000000800 */
[----:B------:R1:W-:Y:S04]  /*0870*/  STS [R18+0x140], R6 ;  /* 0x0001400612007388 */ /* 0x0003e80000000800 */
[----:B------:R2:W-:Y:S01]  /*0880*/  STS [R26+0x1c0], R7 ;  /* 0x0001c0071a007388 */ /* 0x0005e20000000800 */
[----:B------:R-:W-:-:S04]  /*0890*/  LOP3.LUT R17, R15, 0x200, RZ, 0xfc, !PT ;  /* 0x000002000f117812 */ /* 0x000fc800078efcff */
[----:B------:R-:W-:Y:S01]  /*08a0*/  SHF.R.U32.HI R17, RZ, 0x5, R17 ;  /* 0x00000005ff117819 */ /* 0x000fe20000011611 */
[----:B-1----:R-:W2:Y:S01]  /*08b0*/  LDC.64 R18, c[0x0][0x238] ;  /* 0x00008e00ff127b82 */ /* 0x002ea20000000a00 */
[----:B------:R-:W-:Y:S02]  /*08c0*/  LEA R8, R8, UR4, 0x2 ;  /* 0x0000000408087c11 */ /* 0x000fe4000f8e10ff */
[----:B------:R-:W-:-:S03]  /*08d0*/  LEA R28, R17, UR4, 0x2 ;  /* 0x00000004111c7c11 */ /* 0x000fc6000f8e10ff */
[C---:B------:R-:W-:Y:S02]  /*08e0*/  IMAD R17, R15.reuse, 0x4, R8 ;  /* 0x000000040f117824 */ /* 0x040fe400078e0208 */
[----:B------:R-:W-:Y:S01]  /*08f0*/  BAR.SYNC.DEFER_BLOCKING 0x0 ;  /* 0x0000000000007b1d */ /* 0x000fe20000010000 */
[----:B------:R-:W-:-:S07]  /*0900*/  IMAD R15, R15, 0x4, R28 ;  /* 0x000000040f0f7824 */ /* 0x000fce00078e021c */
[----:B------:R-:W1:Y:S01]  /*0910*/  LDC.64 R28, c[0x0][0x230] ;  /* 0x00008c00ff1c7b82 */ /* 0x000e620000000a00 */
[----:B------:R-:W-:Y:S04]  /*0920*/  LDS R8, [R17] ;  /* 0x0000000011087984 */ /* 0x000fe80000000800 */
[----:B------:R-:W-:Y:S04]  /*0930*/  LDS R9, [R17+0x4] ;  /* 0x0000040011097984 */ /* 0x000fe80000000800 */
[----:B------:R-:W-:Y:S04]  /*0940*/  LDS R10, [R17+0x8] ;  /* 0x00000800110a7984 */ /* 0x000fe80000000800 */
[----:B------:R-:W3:Y:S04]  /*0950*/  LDS R11, [R17+0xc] ;  /* 0x00000c00110b7984 */ /* 0x000ee80000000800 */
[----:B------:R-:W-:Y:S04]  /*0960*/  LDS R12, [R15+0x800] ;  /* 0x000800000f0c7984 */ /* 0x000fe80000000800 */
[----:B------:R-:W-:Y:S04]  /*0970*/  LDS R13, [R15+0x804] ;  /* 0x000804000f0d7984 */ /* 0x000fe80000000800 */
[----:B------:R-:W-:Y:S04]  /*0980*/  LDS R14, [R15+0x808] ;  /* 0x000808000f0e7984 */ /* 0x000fe80000000800 */
[----:B------:R-:W4:Y:S01]  /*0990*/  LDS R15, [R15+0x80c] ;  /* 0x00080c000f0f7984 */ /* 0x000f220000000800 */
[----:B-1----:R-:W-:-:S04]  /*09a0*/  IMAD.WIDE R24, R24, 0x4, R28 ;  /* 0x0000000418187825 */ /* 0x002fc800078e021c */
[----:B------:R-:W-:-:S04]  /*09b0*/  IMAD.WIDE R28, R3, 0x4, R28 ;  /* 0x00000004031c7825 */ /* 0x000fc800078e021c */
[----:B--2---:R-:W-:-:S04]  /*09c0*/  IMAD.WIDE R26, R0, 0x4, R18 ;  /* 0x00000004001a7825 */ /* 0x004fc800078e0212 */
[----:B------:R-:W-:Y:S01]  /*09d0*/  IMAD.WIDE R2, R2, 0x4, R18 ;  /* 0x0000000402027825 */ /* 0x000fe200078e0212 */
[----:B---3--:R1:W-:Y:S04]  /*09e0*/  @!P0 STG.E.128 desc[UR6][R24.64], R8 ;  /* 0x0000000818008986 */ /* 0x0083e8000c101d06 */
[----:B----4-:R1:W-:Y:S04]  /*09f0*/  @!P1 STG.E.128 desc[UR6][R28.64], R12 ;  /* 0x0000000c1c009986 */ /* 0x0103e8000c101d06 */
[----:B------:R1:W-:Y:S01]  /*0a00*/  @!P2 STG.E.128 desc[UR6][R26.64], R20 ;  /* 0x000000141a00a986 */ /* 0x0003e2000c101d06 */
[----:B------:R-:W-:Y:S05]  /*0a10*/  @P2 EXIT ;  /* 0x000000000000294d */ /* 0x000fea0003800000 */
[----:B------:R-:W-:Y:S01]  /*0a20*/  STG.E.128 desc[UR6][R2.64], R4 ;  /* 0x0000000402007986 */ /* 0x000fe2000c101d06 */
[----:B------:R-:W-:Y:S05]  /*0a30*/  EXIT ;  /* 0x000000000000794d */ /* 0x000fea0003800000 */
.L_x_0:
[----:B------:R-:W-:-:S00]  /*0a40*/  BRA `(.L_x_0) ;  /* 0xfffffffc00fc7947 */ /* 0x000fc0000383ffff */
[----:B------:R-:W-:-:S00]  /*0a50*/  NOP ;  /* 0x0000000000007918 */ /* 0x000fc00000000000 */
        /* <DEDUP_REMOVED lines=10> */
.L_x_1:


//--------------------- .nv.shared.triton_poi_fused_add_convolution_mul_12 --------------------------
	.section	.nv.shared.triton_poi_fused_add_convolution_mul_12,"aw",@nobits
	.sectionflags	@""
	.align	16
	.zero		1024


//--------------------- .nv.constant0.triton_poi_fused_add_convolution_mul_12 --------------------------
	.section	.nv.constant0.triton_poi_fused_add_convolution_mul_12,"a",@progbits
	.sectionflags	@""
	.align	4
.nv.constant0.triton_poi_fused_add_convolution_mul_12:
	.zero		584
